//
// Generated by NVIDIA NVVM Compiler
//
// Compiler Build ID: CL-36424714
// Cuda compilation tools, release 13.0, V13.0.88
// Based on NVVM 20.0.0
//

.version 9.0
.target sm_100
.address_size 64

	// .globl	_Z15quickSortKernelPiii

.visible .entry _Z15quickSortKernelPiii(
	.param .u64 .ptr .align 1 _Z15quickSortKernelPiii_param_0,
	.param .u32 _Z15quickSortKernelPiii_param_1,
	.param .u32 _Z15quickSortKernelPiii_param_2
)
{
	.local .align 16 .b8 	__local_depot0[128];
	.reg .b64 	%SP;
	.reg .b64 	%SPL;
	.reg .pred 	%p<26>;
	.reg .b32 	%r<95>;
	.reg .b64 	%rd<36>;

	mov.u64 	%SPL, __local_depot0;
	ld.param.u64 	%rd9, [_Z15quickSortKernelPiii_param_0];
	ld.param.u32 	%r55, [_Z15quickSortKernelPiii_param_1];
	ld.param.u32 	%r56, [_Z15quickSortKernelPiii_param_2];
	cvta.to.global.u64 	%rd1, %rd9;
	add.u64 	%rd2, %SPL, 0;
	mov.u32 	%r57, %ctaid.x;
	mov.u32 	%r58, %ntid.x;
	mov.u32 	%r59, %tid.x;
	mad.lo.s32 	%r1, %r57, %r58, %r59;
	setp.ge.s32 	%p1, %r1, %r56;
	@%p1 bra 	$L__BB0_35;
	div.s32 	%r60, %r55, %r56;
	mul.lo.s32 	%r2, %r60, %r1;
	add.s32 	%r61, %r56, -1;
	setp.eq.s32 	%p2, %r1, %r61;
	add.s32 	%r62, %r2, %r60;
	selp.b32 	%r63, %r55, %r62, %p2;
	add.s32 	%r3, %r63, -1;
	setp.ge.s32 	%p3, %r2, %r3;
	@%p3 bra 	$L__BB0_35;
	st.local.v2.u32 	[%rd2], {%r2, %r3};
	add.s64 	%rd3, %rd1, 8;
	mov.b32 	%r94, 1;
$L__BB0_3:
	mov.u32 	%r4, %r94;
	mul.wide.u32 	%rd11, %r4, 4;
	add.s64 	%rd4, %rd2, %rd11;
	ld.local.u32 	%r5, [%rd4];
	add.s32 	%r94, %r4, -2;
	ld.local.u32 	%r7, [%rd4+-4];
	sub.s32 	%r8, %r5, %r7;
	setp.gt.s32 	%p4, %r8, 31;
	@%p4 bra 	$L__BB0_10;
	setp.ge.s32 	%p20, %r7, %r5;
	@%p20 bra 	$L__BB0_34;
	mov.u32 	%r77, %r7;
$L__BB0_6:
	mov.u32 	%r79, %r77;
	add.s32 	%r77, %r79, 1;
	mul.wide.s32 	%rd31, %r79, 4;
	add.s64 	%rd32, %rd1, %rd31;
	ld.global.u32 	%r11, [%rd32+4];
	setp.lt.s32 	%p21, %r79, %r7;
	@%p21 bra 	$L__BB0_9;
$L__BB0_7:
	mul.wide.s32 	%rd33, %r79, 4;
	add.s64 	%rd5, %rd1, %rd33;
	ld.global.u32 	%r13, [%rd5];
	setp.le.s32 	%p22, %r13, %r11;
	@%p22 bra 	$L__BB0_9;
	st.global.u32 	[%rd5+4], %r13;
	add.s32 	%r14, %r79, -1;
	setp.gt.s32 	%p23, %r79, %r7;
	mov.u32 	%r79, %r14;
	@%p23 bra 	$L__BB0_7;
$L__BB0_9:
	mul.wide.s32 	%rd34, %r79, 4;
	add.s64 	%rd35, %rd1, %rd34;
	st.global.u32 	[%rd35+4], %r11;
	setp.eq.s32 	%p24, %r77, %r5;
	@%p24 bra 	$L__BB0_34;
	bra.uni 	$L__BB0_6;
$L__BB0_10:
	setp.ge.s32 	%p5, %r7, %r5;
	@%p5 bra 	$L__BB0_34;
	mul.wide.s32 	%rd12, %r5, 4;
	add.s64 	%rd6, %rd1, %rd12;
	ld.global.u32 	%r16, [%rd6];
	add.s32 	%r88, %r7, -1;
	and.b32  	%r18, %r8, 3;
	setp.eq.s32 	%p6, %r18, 0;
	mov.u32 	%r82, %r7;
	@%p6 bra 	$L__BB0_19;
	mul.wide.s32 	%rd13, %r7, 4;
	add.s64 	%rd7, %rd1, %rd13;
	ld.global.u32 	%r66, [%rd7];
	setp.lt.s32 	%p7, %r66, %r16;
	selp.b32 	%r88, %r7, %r88, %p7;
	add.s32 	%r82, %r7, 1;
	setp.eq.s32 	%p8, %r18, 1;
	@%p8 bra 	$L__BB0_19;
	ld.global.u32 	%r21, [%rd7+4];
	setp.ge.s32 	%p9, %r21, %r16;
	@%p9 bra 	$L__BB0_15;
	add.s32 	%r22, %r88, 1;
	mul.wide.s32 	%rd14, %r88, 4;
	add.s64 	%rd15, %rd1, %rd14;
	ld.global.u32 	%r67, [%rd15+4];
	st.global.u32 	[%rd15+4], %r21;
	st.global.u32 	[%rd7+4], %r67;
	mov.u32 	%r88, %r22;
$L__BB0_15:
	add.s32 	%r82, %r7, 2;
	setp.eq.s32 	%p10, %r18, 2;
	@%p10 bra 	$L__BB0_19;
	ld.global.u32 	%r25, [%rd7+8];
	setp.ge.s32 	%p11, %r25, %r16;
	@%p11 bra 	$L__BB0_18;
	add.s32 	%r26, %r88, 1;
	mul.wide.s32 	%rd16, %r88, 4;
	add.s64 	%rd17, %rd1, %rd16;
	ld.global.u32 	%r68, [%rd17+4];
	st.global.u32 	[%rd17+4], %r25;
	st.global.u32 	[%rd7+8], %r68;
	mov.u32 	%r88, %r26;
$L__BB0_18:
	add.s32 	%r82, %r7, 3;
$L__BB0_19:
	sub.s32 	%r69, %r7, %r5;
	setp.gt.u32 	%p12, %r69, -4;
	@%p12 bra 	$L__BB0_30;
	sub.s32 	%r85, %r82, %r5;
$L__BB0_21:
	mul.wide.s32 	%rd18, %r82, 4;
	add.s64 	%rd8, %rd3, %rd18;
	ld.global.u32 	%r36, [%rd8+-8];
	setp.ge.s32 	%p13, %r36, %r16;
	@%p13 bra 	$L__BB0_23;
	add.s32 	%r37, %r88, 1;
	mul.wide.s32 	%rd19, %r88, 4;
	add.s64 	%rd20, %rd1, %rd19;
	ld.global.u32 	%r70, [%rd20+4];
	st.global.u32 	[%rd20+4], %r36;
	st.global.u32 	[%rd8+-8], %r70;
	mov.u32 	%r88, %r37;
$L__BB0_23:
	ld.global.u32 	%r39, [%rd8+-4];
	setp.ge.s32 	%p14, %r39, %r16;
	@%p14 bra 	$L__BB0_25;
	add.s32 	%r40, %r88, 1;
	mul.wide.s32 	%rd21, %r88, 4;
	add.s64 	%rd22, %rd1, %rd21;
	ld.global.u32 	%r71, [%rd22+4];
	st.global.u32 	[%rd22+4], %r39;
	st.global.u32 	[%rd8+-4], %r71;
	mov.u32 	%r88, %r40;
$L__BB0_25:
	ld.global.u32 	%r42, [%rd8];
	setp.ge.s32 	%p15, %r42, %r16;
	@%p15 bra 	$L__BB0_27;
	add.s32 	%r43, %r88, 1;
	mul.wide.s32 	%rd23, %r88, 4;
	add.s64 	%rd24, %rd1, %rd23;
	ld.global.u32 	%r72, [%rd24+4];
	st.global.u32 	[%rd24+4], %r42;
	st.global.u32 	[%rd8], %r72;
	mov.u32 	%r88, %r43;
$L__BB0_27:
	ld.global.u32 	%r45, [%rd8+4];
	setp.ge.s32 	%p16, %r45, %r16;
	@%p16 bra 	$L__BB0_29;
	add.s32 	%r46, %r88, 1;
	mul.wide.s32 	%rd25, %r88, 4;
	add.s64 	%rd26, %rd1, %rd25;
	ld.global.u32 	%r73, [%rd26+4];
	st.global.u32 	[%rd26+4], %r45;
	st.global.u32 	[%rd8+4], %r73;
	mov.u32 	%r88, %r46;
$L__BB0_29:
	add.s32 	%r82, %r82, 4;
	add.s32 	%r85, %r85, 4;
	setp.ne.s32 	%p17, %r85, 0;
	@%p17 bra 	$L__BB0_21;
$L__BB0_30:
	mul.wide.s32 	%rd27, %r88, 4;
	add.s64 	%rd28, %rd1, %rd27;
	ld.global.u32 	%r74, [%rd28+4];
	ld.global.u32 	%r75, [%rd6];
	st.global.u32 	[%rd28+4], %r75;
	st.global.u32 	[%rd6], %r74;
	setp.le.s32 	%p18, %r88, %r7;
	@%p18 bra 	$L__BB0_32;
	st.local.u32 	[%rd4+-4], %r7;
	st.local.u32 	[%rd4], %r88;
	mov.u32 	%r94, %r4;
$L__BB0_32:
	add.s32 	%r52, %r88, 2;
	setp.ge.s32 	%p19, %r52, %r5;
	@%p19 bra 	$L__BB0_34;
	mul.wide.s32 	%rd29, %r94, 4;
	add.s64 	%rd30, %rd2, %rd29;
	st.local.u32 	[%rd30+4], %r52;
	add.s32 	%r94, %r94, 2;
	st.local.u32 	[%rd30+8], %r5;
$L__BB0_34:
	setp.gt.s32 	%p25, %r94, -1;
	@%p25 bra 	$L__BB0_3;
$L__BB0_35:
	ret;

}
	// .globl	_Z18bitonicMergeKernelPiiii
.visible .entry _Z18bitonicMergeKernelPiiii(
	.param .u64 .ptr .align 1 _Z18bitonicMergeKernelPiiii_param_0,
	.param .u32 _Z18bitonicMergeKernelPiiii_param_1,
	.param .u32 _Z18bitonicMergeKernelPiiii_param_2,
	.param .u32 _Z18bitonicMergeKernelPiiii_param_3
)
{
	.reg .pred 	%p<9>;
	.reg .b32 	%r<12>;
	.reg .b64 	%rd<7>;

	ld.param.u64 	%rd3, [_Z18bitonicMergeKernelPiiii_param_0];
	ld.param.u32 	%r5, [_Z18bitonicMergeKernelPiiii_param_1];
	ld.param.u32 	%r6, [_Z18bitonicMergeKernelPiiii_param_2];
	ld.param.u32 	%r7, [_Z18bitonicMergeKernelPiiii_param_3];
	mov.u32 	%r8, %ctaid.x;
	mov.u32 	%r9, %ntid.x;
	mov.u32 	%r10, %tid.x;
	mad.lo.s32 	%r1, %r8, %r9, %r10;
	setp.ge.s32 	%p1, %r1, %r5;
	@%p1 bra 	$L__BB1_4;
	xor.b32  	%r2, %r6, %r1;
	setp.le.s32 	%p2, %r2, %r1;
	setp.ge.s32 	%p3, %r2, %r5;
	or.pred  	%p4, %p2, %p3;
	@%p4 bra 	$L__BB1_4;
	cvta.to.global.u64 	%rd4, %rd3;
	and.b32  	%r11, %r7, %r1;
	mul.wide.s32 	%rd5, %r1, 4;
	add.s64 	%rd1, %rd4, %rd5;
	ld.global.u32 	%r3, [%rd1];
	mul.wide.s32 	%rd6, %r2, 4;
	add.s64 	%rd2, %rd4, %rd6;
	ld.global.u32 	%r4, [%rd2];
	setp.gt.s32 	%p5, %r3, %r4;
	setp.ne.s32 	%p6, %r11, 0;
	xor.pred  	%p7, %p6, %p5;
	not.pred 	%p8, %p7;
	@%p8 bra 	$L__BB1_4;
	st.global.u32 	[%rd1], %r4;
	st.global.u32 	[%rd2], %r3;
$L__BB1_4:
	ret;

}


// ===== COMPILED SASS (sm_100) =====

	.target	sm_100

	.elftype	@"ET_EXEC"


//--------------------- .note.nv.tkinfo           --------------------------
	.section	.note.nv.tkinfo,"",@"SHT_NOTE"
	.sectionflags	@"SHF_NOTE_NV_TKINFO"
	.tkinfo
        /*0018*/ 	.word	0x00000002
        /*0030*/ 	.string	""
        /*0030*/ 	.string	"ptxas"
        /*0030*/ 	.string	"Cuda compilation tools, release 13.0, V13.0.88"
        /*0030*/ 	.string	"Build cuda_13.0.r13.0/compiler.36424714_0"
        /*0030*/ 	.string	"-arch sm_100 -m 64 "



//--------------------- .note.nv.cuinfo           --------------------------
	.section	.note.nv.cuinfo,"",@"SHT_NOTE"
	.sectionflags	@"SHF_NOTE_NV_CUINFO"
        /*0018*/ 	.short	0x0002
        /*001a*/ 	.short	0x0064
        /*001c*/ 	.short	0x0082
	.zero		2


//--------------------- .nv.info                  --------------------------
	.section	.nv.info,"",@"SHT_CUDA_INFO"
	.align	4


	//----- nvinfo : EIATTR_REGCOUNT
	.align		4
        /*0000*/ 	.byte	0x04, 0x2f
        /*0002*/ 	.short	(.L_1 - .L_0)
	.align		4
.L_0:
        /*0004*/ 	.word	index@(_Z15quickSortKernelPiii)
        /*0008*/ 	.word	0x00000020


	//----- nvinfo : EIATTR_FRAME_SIZE
	.align		4
.L_1:
        /*000c*/ 	.byte	0x04, 0x11
        /*000e*/ 	.short	(.L_3 - .L_2)
	.align		4
.L_2:
        /*0010*/ 	.word	index@(_Z15quickSortKernelPiii)
        /*0014*/ 	.word	0x00000080


	//----- nvinfo : EIATTR_REGCOUNT
	.align		4
.L_3:
        /*0018*/ 	.byte	0x04, 0x2f
        /*001a*/ 	.short	(.L_5 - .L_4)
	.align		4
.L_4:
        /*001c*/ 	.word	index@(_Z18bitonicMergeKernelPiiii)
        /*0020*/ 	.word	0x0000000c


	//----- nvinfo : EIATTR_FRAME_SIZE
	.align		4
.L_5:
        /*0024*/ 	.byte	0x04, 0x11
        /*0026*/ 	.short	(.L_7 - .L_6)
	.align		4
.L_6:
        /*0028*/ 	.word	index@(_Z18bitonicMergeKernelPiiii)
        /*002c*/ 	.word	0x00000000


	//----- nvinfo : EIATTR_MIN_STACK_SIZE
	.align		4
.L_7:
        /*0030*/ 	.byte	0x04, 0x12
        /*0032*/ 	.short	(.L_9 - .L_8)
	.align		4
.L_8:
        /*0034*/ 	.word	index@(_Z18bitonicMergeKernelPiiii)
        /*0038*/ 	.word	0x00000000


	//----- nvinfo : EIATTR_MIN_STACK_SIZE
	.align		4
.L_9:
        /*003c*/ 	.byte	0x04, 0x12
        /*003e*/ 	.short	(.L_11 - .L_10)
	.align		4
.L_10:
        /*0040*/ 	.word	index@(_Z15quickSortKernelPiii)
        /*0044*/ 	.word	0x00000080
.L_11:


//--------------------- .nv.compat                --------------------------
	.section	.nv.compat,"",@"SHT_CUDA_COMPAT_INFO"
	.align	4
        /*0000*/ 	.byte	0x02, 0x09, 0x00, 0x00, 0x02, 0x02, 0x01, 0x00, 0x02, 0x05, 0x05, 0x00, 0x03, 0x07, 0x01, 0x01
        /*0010*/ 	.byte	0x02, 0x03, 0x00, 0x00, 0x02, 0x06, 0x01, 0x00, 0x04, 0x0b, 0x08, 0x00, 0x09, 0x00, 0x00, 0x00
        /*0020*/ 	.byte	0x00, 0x00, 0x00, 0x00


//--------------------- .nv.info._Z18bitonicMergeKernelPiiii --------------------------
	.section	.nv.info._Z18bitonicMergeKernelPiiii,"",@"SHT_CUDA_INFO"
	.sectionflags	@""
	.align	4


	//----- nvinfo : EIATTR_CUDA_API_VERSION
	.align		4
        /*0000*/ 	.byte	0x04, 0x37
        /*0002*/ 	.short	(.L_13 - .L_12)
.L_12:
        /*0004*/ 	.word	0x00000082


	//----- nvinfo : EIATTR_KPARAM_INFO
	.align		4
.L_13:
        /*0008*/ 	.byte	0x04, 0x17
        /*000a*/ 	.short	(.L_15 - .L_14)
.L_14:
        /*000c*/ 	.word	0x00000000
        /*0010*/ 	.short	0x0003
        /*0012*/ 	.short	0x0010
        /*0014*/ 	.byte	0x00, 0xf0, 0x11, 0x00


	//----- nvinfo : EIATTR_KPARAM_INFO
	.align		4
.L_15:
        /*0018*/ 	.byte	0x04, 0x17
        /*001a*/ 	.short	(.L_17 - .L_16)
.L_16:
        /*001c*/ 	.word	0x00000000
        /*0020*/ 	.short	0x0002
        /*0022*/ 	.short	0x000c
        /*0024*/ 	.byte	0x00, 0xf0, 0x11, 0x00


	//----- nvinfo : EIATTR_KPARAM_INFO
	.align		4
.L_17:
        /*0028*/ 	.byte	0x04, 0x17
        /*002a*/ 	.short	(.L_19 - .L_18)
.L_18:
        /*002c*/ 	.word	0x00000000
        /*0030*/ 	.short	0x0001
        /*0032*/ 	.short	0x0008
        /*0034*/ 	.byte	0x00, 0xf0, 0x11, 0x00


	//----- nvinfo : EIATTR_KPARAM_INFO
	.align		4
.L_19:
        /*0038*/ 	.byte	0x04, 0x17
        /*003a*/ 	.short	(.L_21 - .L_20)
.L_20:
        /*003c*/ 	.word	0x00000000
        /*0040*/ 	.short	0x0000
        /*0042*/ 	.short	0x0000
        /*0044*/ 	.byte	0x00, 0xf5, 0x21, 0x00


	//----- nvinfo : EIATTR_SPARSE_MMA_MASK
	.align		4
.L_21:
        /*0048*/ 	.byte	0x03, 0x50
        /*004a*/ 	.short	0x0000


	//----- nvinfo : EIATTR_MAXREG_COUNT
	.align		4
        /*004c*/ 	.byte	0x03, 0x1b
        /*004e*/ 	.short	0x00ff


	//----- nvinfo : EIATTR_MERCURY_ISA_VERSION
	.align		4
        /*0050*/ 	.byte	0x03, 0x5f
        /*0052*/ 	.short	0x0101


	//----- nvinfo : EIATTR_VRC_CTA_INIT_COUNT
	.align		4
        /*0054*/ 	.byte	0x02, 0x4a
	.zero		1
	.zero		1


	//----- nvinfo : EIATTR_EXIT_INSTR_OFFSETS
	.align		4
        /*0058*/ 	.byte	0x04, 0x1c
        /*005a*/ 	.short	(.L_23 - .L_22)


	//   ....[0]....
.L_22:
        /*005c*/ 	.word	0x00000070


	//   ....[1]....
        /*0060*/ 	.word	0x000000c0


	//   ....[2]....
        /*0064*/ 	.word	0x00000160


	//   ....[3]....
        /*0068*/ 	.word	0x00000190


	//----- nvinfo : EIATTR_CBANK_PARAM_SIZE
	.align		4
.L_23:
        /*006c*/ 	.byte	0x03, 0x19
        /*006e*/ 	.short	0x0014


	//----- nvinfo : EIATTR_PARAM_CBANK
	.align		4
        /*0070*/ 	.byte	0x04, 0x0a
        /*0072*/ 	.short	(.L_25 - .L_24)
	.align		4
.L_24:
        /*0074*/ 	.word	index@(.nv.constant0._Z18bitonicMergeKernelPiiii)
        /*0078*/ 	.short	0x0380
        /*007a*/ 	.short	0x0014


	//----- nvinfo : EIATTR_SW_WAR
	.align		4
.L_25:
        /*007c*/ 	.byte	0x04, 0x36
        /*007e*/ 	.short	(.L_27 - .L_26)
.L_26:
        /*0080*/ 	.word	0x00000008
.L_27:


//--------------------- .nv.info._Z15quickSortKernelPiii --------------------------
	.section	.nv.info._Z15quickSortKernelPiii,"",@"SHT_CUDA_INFO"
	.sectionflags	@""
	.align	4


	//----- nvinfo : EIATTR_CUDA_API_VERSION
	.align		4
        /*0000*/ 	.byte	0x04, 0x37
        /*0002*/ 	.short	(.L_29 - .L_28)
.L_28:
        /*0004*/ 	.word	0x00000082


	//----- nvinfo : EIATTR_KPARAM_INFO
	.align		4
.L_29:
        /*0008*/ 	.byte	0x04, 0x17
        /*000a*/ 	.short	(.L_31 - .L_30)
.L_30:
        /*000c*/ 	.word	0x00000000
        /*0010*/ 	.short	0x0002
        /*0012*/ 	.short	0x000c
        /*0014*/ 	.byte	0x00, 0xf0, 0x11, 0x00


	//----- nvinfo : EIATTR_KPARAM_INFO
	.align		4
.L_31:
        /*0018*/ 	.byte	0x04, 0x17
        /*001a*/ 	.short	(.L_33 - .L_32)
.L_32:
        /*001c*/ 	.word	0x00000000
        /*0020*/ 	.short	0x0001
        /*0022*/ 	.short	0x0008
        /*0024*/ 	.byte	0x00, 0xf0, 0x11, 0x00


	//----- nvinfo : EIATTR_KPARAM_INFO
	.align		4
.L_33:
        /*0028*/ 	.byte	0x04, 0x17
        /*002a*/ 	.short	(.L_35 - .L_34)
.L_34:
        /*002c*/ 	.word	0x00000000
        /*0030*/ 	.short	0x0000
        /*0032*/ 	.short	0x0000
        /*0034*/ 	.byte	0x00, 0xf5, 0x21, 0x00


	//----- nvinfo : EIATTR_SPARSE_MMA_MASK
	.align		4
.L_35:
        /*0038*/ 	.byte	0x03, 0x50
        /*003a*/ 	.short	0x0000


	//----- nvinfo : EIATTR_MAXREG_COUNT
	.align		4
        /*003c*/ 	.byte	0x03, 0x1b
        /*003e*/ 	.short	0x00ff


	//----- nvinfo : EIATTR_MERCURY_ISA_VERSION
	.align		4
        /*0040*/ 	.byte	0x03, 0x5f
        /*0042*/ 	.short	0x0101


	//----- nvinfo : EIATTR_VRC_CTA_INIT_COUNT
	.align		4
        /*0044*/ 	.byte	0x02, 0x4a
	.zero		1
	.zero		1


	//----- nvinfo : EIATTR_EXIT_INSTR_OFFSETS
	.align		4
        /*0048*/ 	.byte	0x04, 0x1c
        /*004a*/ 	.short	(.L_37 - .L_36)


	//   ....[0]....
.L_36:
        /*004c*/ 	.word	0x00000080


	//   ....[1]....
        /*0050*/ 	.word	0x00000270


	//   ....[2]....
        /*0054*/ 	.word	0x00000c50


	//----- nvinfo : EIATTR_CRS_STACK_SIZE
	.align		4
.L_37:
        /*0058*/ 	.byte	0x04, 0x1e
        /*005a*/ 	.short	(.L_39 - .L_38)
.L_38:
        /*005c*/ 	.word	0x00000000


	//----- nvinfo : EIATTR_CBANK_PARAM_SIZE
	.align		4
.L_39:
        /*0060*/ 	.byte	0x03, 0x19
        /*0062*/ 	.short	0x0010


	//----- nvinfo : EIATTR_PARAM_CBANK
	.align		4
        /*0064*/ 	.byte	0x04, 0x0a
        /*0066*/ 	.short	(.L_41 - .L_40)
	.align		4
.L_40:
        /*0068*/ 	.word	index@(.nv.constant0._Z15quickSortKernelPiii)
        /*006c*/ 	.short	0x0380
        /*006e*/ 	.short	0x0010


	//----- nvinfo : EIATTR_SW_WAR
	.align		4
.L_41:
        /*0070*/ 	.byte	0x04, 0x36
        /*0072*/ 	.short	(.L_43 - .L_42)
.L_42:
        /*0074*/ 	.word	0x00000008
.L_43:


//--------------------- .nv.callgraph             --------------------------
	.section	.nv.callgraph,"",@"SHT_CUDA_CALLGRAPH"
	.align	4
	.sectionentsize	8
	.align		4
        /*0000*/ 	.word	0x00000000
	.align		4
        /*0004*/ 	.word	0xffffffff
	.align		4
        /*0008*/ 	.word	0x00000000
	.align		4
        /*000c*/ 	.word	0xfffffffe
	.align		4
        /*0010*/ 	.word	0x00000000
	.align		4
        /*0014*/ 	.word	0xfffffffd
	.align		4
        /*0018*/ 	.word	0x00000000
	.align		4
        /*001c*/ 	.word	0xfffffffc


//--------------------- .text._Z18bitonicMergeKernelPiiii --------------------------
	.section	.text._Z18bitonicMergeKernelPiiii,"ax",@progbits
	.align	128
        .global         _Z18bitonicMergeKernelPiiii
        .type           _Z18bitonicMergeKernelPiiii,@function
        .size           _Z18bitonicMergeKernelPiiii,(.L_x_20 - _Z18bitonicMergeKernelPiiii)
        .other          _Z18bitonicMergeKernelPiiii,@"STO_CUDA_ENTRY STV_DEFAULT"
_Z18bitonicMergeKernelPiiii:
.text._Z18bitonicMergeKernelPiiii:
[----:B------:R-:W-:Y:S01]  /*0000*/  LDC R1, c[0x0][0x37c] ;  /* 0x0000df00ff017b82 */ /* 0x000fe20000000800 */
[----:B------:R-:W0:Y:S07]  /*0010*/  S2R R0, SR_TID.X ;  /* 0x0000000000007919 */ /* 0x000e2e0000002100 */
[----:B------:R-:W0:Y:S01]  /*0020*/  S2UR UR4, SR_CTAID.X ;  /* 0x00000000000479c3 */ /* 0x000e220000002500 */
[----:B------:R-:W1:Y:S07]  /*0030*/  LDCU UR5, c[0x0][0x388] ;  /* 0x00007100ff0577ac */ /* 0x000e6e0008000800 */
[----:B------:R-:W0:Y:S02]  /*0040*/  LDC R7, c[0x0][0x360] ;  /* 0x0000d800ff077b82 */ /* 0x000e240000000800 */
[----:B0-----:R-:W-:-:S05]  /*0050*/  IMAD R7, R7, UR4, R0 ;  /* 0x0000000407077c24 */ /* 0x001fca000f8e0200 */
[----:B-1----:R-:W-:-:S13]  /*0060*/  ISETP.GE.AND P0, PT, R7, UR5, PT ;  /* 0x0000000507007c0c */ /* 0x002fda000bf06270 */
[----:B------:R-:W-:Y:S05]  /*0070*/  @P0 EXIT ;  /* 0x000000000000094d */ /* 0x000fea0003800000 */
[----:B------:R-:W0:Y:S02]  /*0080*/  LDCU UR4, c[0x0][0x38c] ;  /* 0x00007180ff0477ac */ /* 0x000e240008000800 */
[----:B0-----:R-:W-:-:S04]  /*0090*/  LOP3.LUT R0, R7, UR4, RZ, 0x3c, !PT ;  /* 0x0000000407007c12 */ /* 0x001fc8000f8e3cff */
[----:B------:R-:W-:-:S04]  /*00a0*/  ISETP.GE.AND P0, PT, R0, UR5, PT ;  /* 0x0000000500007c0c */ /* 0x000fc8000bf06270 */
[----:B------:R-:W-:-:S13]  /*00b0*/  ISETP.LE.OR P0, PT, R0, R7, P0 ;  /* 0x000000070000720c */ /* 0x000fda0000703670 */
[----:B------:R-:W-:Y:S05]  /*00c0*/  @P0 EXIT ;  /* 0x000000000000094d */ /* 0x000fea0003800000 */
[----:B------:R-:W0:Y:S01]  /*00d0*/  LDC.64 R4, c[0x0][0x380] ;  /* 0x0000e000ff047b82 */ /* 0x000e220000000a00 */
[----:B------:R-:W1:Y:S01]  /*00e0*/  LDCU.64 UR4, c[0x0][0x358] ;  /* 0x00006b00ff0477ac */ /* 0x000e620008000a00 */
[----:B------:R-:W2:Y:S01]  /*00f0*/  LDCU UR6, c[0x0][0x390] ;  /* 0x00007200ff0677ac */ /* 0x000ea20008000800 */
[----:B0-----:R-:W-:-:S04]  /*0100*/  IMAD.WIDE R2, R7, 0x4, R4 ;  /* 0x0000000407027825 */ /* 0x001fc800078e0204 */
[----:B------:R-:W-:Y:S01]  /*0110*/  IMAD.WIDE R4, R0, 0x4, R4 ;  /* 0x0000000400047825 */ /* 0x000fe200078e0204 */
[----:B-1----:R-:W3:Y:S04]  /*0120*/  LDG.E R9, desc[UR4][R2.64] ;  /* 0x0000000402097981 */ /* 0x002ee8000c1e1900 */
[----:B------:R-:W3:Y:S01]  /*0130*/  LDG.E R0, desc[UR4][R4.64] ;  /* 0x0000000404007981 */ /* 0x000ee2000c1e1900 */
[----:B--2---:R-:W-:-:S04]  /*0140*/  LOP3.LUT P0, RZ, R7, UR6, RZ, 0xc0, !PT ;  /* 0x0000000607ff7c12 */ /* 0x004fc8000f80c0ff */
[----:B---3--:R-:W-:-:S13]  /*0150*/  ISETP.GT.XOR P0, PT, R9, R0, P0 ;  /* 0x000000000900720c */ /* 0x008fda0000704a70 */
[----:B------:R-:W-:Y:S05]  /*0160*/  @!P0 EXIT ;  /* 0x000000000000894d */ /* 0x000fea0003800000 */
[----:B------:R-:W-:Y:S04]  /*0170*/  STG.E desc[UR4][R2.64], R0 ;  /* 0x0000000002007986 */ /* 0x000fe8000c101904 */
[----:B------:R-:W-:Y:S01]  /*0180*/  STG.E desc[UR4][R4.64], R9 ;  /* 0x0000000904007986 */ /* 0x000fe2000c101904 */
[----:B------:R-:W-:Y:S05]  /*0190*/  EXIT ;  /* 0x000000000000794d */ /* 0x000fea0003800000 */
.L_x_0:
[----:B------:R-:W-:-:S00]  /*01a0*/  BRA `(.L_x_0) ;  /* 0xfffffffc00fc7947 */ /* 0x000fc0000383ffff */
[----:B------:R-:W-:-:S00]  /*01b0*/  NOP ;  /* 0x0000000000007918 */ /* 0x000fc00000000000 */
        /* <DEDUP_REMOVED lines=12> */
.L_x_20:


//--------------------- .text._Z15quickSortKernelPiii --------------------------
	.section	.text._Z15quickSortKernelPiii,"ax",@progbits
	.align	128
        .global         _Z15quickSortKernelPiii
        .type           _Z15quickSortKernelPiii,@function
        .size           _Z15quickSortKernelPiii,(.L_x_21 - _Z15quickSortKernelPiii)
        .other          _Z15quickSortKernelPiii,@"STO_CUDA_ENTRY STV_DEFAULT"
_Z15quickSortKernelPiii:
.text._Z15quickSortKernelPiii:
[----:B------:R-:W0:Y:S01]  /*0000*/  LDC R1, c[0x0][0x37c] ;  /* 0x0000df00ff017b82 */ /* 0x000e220000000800 */
[----:B------:R-:W1:Y:S07]  /*0010*/  S2R R3, SR_TID.X ;  /* 0x0000000000037919 */ /* 0x000e6e0000002100 */
[----:B------:R-:W1:Y:S01]  /*0020*/  S2UR UR4, SR_CTAID.X ;  /* 0x00000000000479c3 */ /* 0x000e620000002500 */
[----:B0-----:R-:W-:-:S07]  /*0030*/  VIADD R1, R1, 0xffffff80 ;  /* 0xffffff8001017836 */ /* 0x001fce0000000000 */
[----:B------:R-:W1:Y:S08]  /*0040*/  LDC R4, c[0x0][0x360] ;  /* 0x0000d800ff047b82 */ /* 0x000e700000000800 */
[----:B------:R-:W0:Y:S01]  /*0050*/  LDC R7, c[0x0][0x38c] ;  /* 0x0000e300ff077b82 */ /* 0x000e220000000800 */
[----:B-1----:R-:W-:-:S05]  /*0060*/  IMAD R4, R4, UR4, R3 ;  /* 0x0000000404047c24 */ /* 0x002fca000f8e0203 */
[----:B0-----:R-:W-:-:S13]  /*0070*/  ISETP.GE.AND P0, PT, R4, R7, PT ;  /* 0x000000070400720c */ /* 0x001fda0003f06270 */
[----:B------:R-:W-:Y:S05]  /*0080*/  @P0 EXIT ;  /* 0x000000000000094d */ /* 0x000fea0003800000 */
[----:B------:R-:W-:Y:S01]  /*0090*/  IABS R5, R7 ;  /* 0x0000000700057213 */ /* 0x000fe20000000000 */
[----:B------:R-:W0:Y:S03]  /*00a0*/  LDC R8, c[0x0][0x388] ;  /* 0x0000e200ff087b82 */ /* 0x000e260000000800 */
[----:B------:R-:W1:Y:S08]  /*00b0*/  I2F.RP R0, R5 ;  /* 0x0000000500007306 */ /* 0x000e700000209400 */
[----:B-1----:R-:W1:Y:S02]  /*00c0*/  MUFU.RCP R0, R0 ;  /* 0x0000000000007308 */ /* 0x002e640000001000 */
[----:B-1----:R-:W-:-:S06]  /*00d0*/  VIADD R2, R0, 0xffffffe ;  /* 0x0ffffffe00027836 */ /* 0x002fcc0000000000 */
[----:B------:R1:W2:Y:S02]  /*00e0*/  F2I.FTZ.U32.TRUNC.NTZ R3, R2 ;  /* 0x0000000200037305 */ /* 0x0002a4000021f000 */
[----:B-1----:R-:W-:Y:S01]  /*00f0*/  IMAD.MOV.U32 R2, RZ, RZ, RZ ;  /* 0x000000ffff027224 */ /* 0x002fe200078e00ff */
[----:B--2---:R-:W-:-:S05]  /*0100*/  IADD3 R6, PT, PT, RZ, -R3, RZ ;  /* 0x80000003ff067210 */ /* 0x004fca0007ffe0ff */
[----:B------:R-:W-:Y:S01]  /*0110*/  IMAD R9, R6, R5, RZ ;  /* 0x0000000506097224 */ /* 0x000fe200078e02ff */
[----:B0-----:R-:W-:-:S03]  /*0120*/  IABS R6, R8 ;  /* 0x0000000800067213 */ /* 0x001fc60000000000 */
[----:B------:R-:W-:-:S06]  /*0130*/  IMAD.HI.U32 R3, R3, R9, R2 ;  /* 0x0000000903037227 */ /* 0x000fcc00078e0002 */
[----:B------:R-:W-:-:S04]  /*0140*/  IMAD.HI.U32 R3, R3, R6, RZ ;  /* 0x0000000603037227 */ /* 0x000fc800078e00ff */
[----:B------:R-:W-:-:S04]  /*0150*/  IMAD.MOV R0, RZ, RZ, -R3 ;  /* 0x000000ffff007224 */ /* 0x000fc800078e0a03 */
[----:B------:R-:W-:-:S05]  /*0160*/  IMAD R0, R5, R0, R6 ;  /* 0x0000000005007224 */ /* 0x000fca00078e0206 */
[----:B------:R-:W-:-:S13]  /*0170*/  ISETP.GT.U32.AND P2, PT, R5, R0, PT ;  /* 0x000000000500720c */ /* 0x000fda0003f44070 */
[-C--:B------:R-:W-:Y:S01]  /*0180*/  @!P2 IADD3 R0, PT, PT, R0, -R5.reuse, RZ ;  /* 0x800000050000a210 */ /* 0x080fe20007ffe0ff */
[----:B------:R-:W-:Y:S01]  /*0190*/  @!P2 VIADD R3, R3, 0x1 ;  /* 0x000000010303a836 */ /* 0x000fe20000000000 */
[C---:B------:R-:W-:Y:S02]  /*01a0*/  ISETP.NE.AND P2, PT, R7.reuse, RZ, PT ;  /* 0x000000ff0700720c */ /* 0x040fe40003f45270 */
[----:B------:R-:W-:Y:S02]  /*01b0*/  ISETP.GE.U32.AND P0, PT, R0, R5, PT ;  /* 0x000000050000720c */ /* 0x000fe40003f06070 */
[----:B------:R-:W-:Y:S02]  /*01c0*/  LOP3.LUT R0, R8, R7, RZ, 0x3c, !PT ;  /* 0x0000000708007212 */ /* 0x000fe400078e3cff */
[----:B------:R-:W-:Y:S02]  /*01d0*/  IADD3 R5, PT, PT, R7, -0x1, RZ ;  /* 0xffffffff07057810 */ /* 0x000fe40007ffe0ff */
[----:B------:R-:W-:-:S07]  /*01e0*/  ISETP.GE.AND P1, PT, R0, RZ, PT ;  /* 0x000000ff0000720c */ /* 0x000fce0003f26270 */
[----:B------:R-:W-:Y:S01]  /*01f0*/  @P0 VIADD R3, R3, 0x1 ;  /* 0x0000000103030836 */ /* 0x000fe20000000000 */
[----:B------:R-:W-:-:S05]  /*0200*/  ISETP.NE.AND P0, PT, R4, R5, PT ;  /* 0x000000050400720c */ /* 0x000fca0003f05270 */
[----:B------:R-:W-:Y:S01]  /*0210*/  @!P1 IMAD.MOV R3, RZ, RZ, -R3 ;  /* 0x000000ffff039224 */ /* 0x000fe200078e0a03 */
[----:B------:R-:W-:-:S05]  /*0220*/  @!P2 LOP3.LUT R3, RZ, R7, RZ, 0x33, !PT ;  /* 0x00000007ff03a212 */ /* 0x000fca00078e33ff */
[----:B------:R-:W-:-:S04]  /*0230*/  IMAD R4, R4, R3, RZ ;  /* 0x0000000304047224 */ /* 0x000fc800078e02ff */
[----:B------:R-:W-:-:S05]  /*0240*/  @P0 IMAD.IADD R8, R3, 0x1, R4 ;  /* 0x0000000103080824 */ /* 0x000fca00078e0204 */
[----:B------:R-:W-:-:S04]  /*0250*/  IADD3 R5, PT, PT, R8, -0x1, RZ ;  /* 0xffffffff08057810 */ /* 0x000fc80007ffe0ff */
[----:B------:R-:W-:-:S13]  /*0260*/  ISETP.GE.AND P0, PT, R4, R5, PT ;  /* 0x000000050400720c */ /* 0x000fda0003f06270 */
[----:B------:R-:W-:Y:S05]  /*0270*/  @P0 EXIT ;  /* 0x000000000000094d */ /* 0x000fea0003800000 */
[----:B------:R0:W-:Y:S01]  /*0280*/  STL.64 [R1], R4 ;  /* 0x0000000401007387 */ /* 0x0001e20000100a00 */
[----:B------:R-:W1:Y:S01]  /*0290*/  LDCU.64 UR4, c[0x0][0x380] ;  /* 0x00007000ff0477ac */ /* 0x000e620008000a00 */
[----:B------:R-:W-:Y:S02]  /*02a0*/  IMAD.MOV.U32 R3, RZ, RZ, R1 ;  /* 0x000000ffff037224 */ /* 0x000fe400078e0001 */
[----:B------:R-:W-:Y:S01]  /*02b0*/  IMAD.MOV.U32 R0, RZ, RZ, 0x1 ;  /* 0x00000001ff007424 */ /* 0x000fe200078e00ff */
[----:B------:R-:W2:Y:S01]  /*02c0*/  LDCU.64 UR6, c[0x0][0x358] ;  /* 0x00006b00ff0677ac */ /* 0x000ea20008000a00 */
[----:B-1----:R-:W-:-:S04]  /*02d0*/  UIADD3 UR4, UP0, UPT, UR4, 0x8, URZ ;  /* 0x0000000804047890 */ /* 0x002fc8000ff1e0ff */
[----:B0-2---:R-:W-:-:S12]  /*02e0*/  UIADD3.X UR5, UPT, UPT, URZ, UR5, URZ, UP0, !UPT ;  /* 0x00000005ff057290 */ /* 0x005fd800087fe4ff */
.L_x_18:
[----:B0-----:R-:W-:-:S05]  /*02f0*/  LEA R9, R0, R3, 0x2 ;  /* 0x0000000300097211 */ /* 0x001fca00078e10ff */
[----:B------:R-:W2:Y:S04]  /*0300*/  LDL R8, [R9] ;  /* 0x0000000009087983 */ /* 0x000ea80000100800 */
[----:B------:R-:W2:Y:S01]  /*0310*/  LDL R11, [R9+-0x4] ;  /* 0xfffffc00090b7983 */ /* 0x000ea20000100800 */
[----:B------:R-:W-:Y:S01]  /*0320*/  BSSY.RECONVERGENT B0, `(.L_x_1) ;  /* 0x0000090000007945 */ /* 0x000fe20003800200 */
[----:B------:R-:W-:Y:S01]  /*0330*/  IMAD.MOV.U32 R10, RZ, RZ, R0 ;  /* 0x000000ffff0a7224 */ /* 0x000fe200078e0000 */
[----:B------:R-:W-:Y:S01]  /*0340*/  IADD3 R0, PT, PT, R0, -0x2, RZ ;  /* 0xfffffffe00007810 */ /* 0x000fe20007ffe0ff */
[----:B--2---:R-:W-:-:S05]  /*0350*/  IMAD.IADD R2, R8, 0x1, -R11 ;  /* 0x0000000108027824 */ /* 0x004fca00078e0a0b */
[----:B------:R-:W-:-:S13]  /*0360*/  ISETP.GT.AND P0, PT, R2, 0x1f, PT ;  /* 0x0000001f0200780c */ /* 0x000fda0003f04270 */
[----:B------:R-:W-:Y:S05]  /*0370*/  @P0 BRA `(.L_x_2) ;  /* 0x00000000007c0947 */ /* 0x000fea0003800000 */
[----:B------:R-:W-:-:S13]  /*0380*/  ISETP.GE.AND P0, PT, R11, R8, PT ;  /* 0x000000080b00720c */ /* 0x000fda0003f06270 */
[----:B------:R-:W-:Y:S05]  /*0390*/  @P0 BRA `(.L_x_3) ;  /* 0x0000000800200947 */ /* 0x000fea0003800000 */
[----:B------:R-:W-:Y:S01]  /*03a0*/  BSSY.RECONVERGENT B1, `(.L_x_4) ;  /* 0x000001b000017945 */ /* 0x000fe20003800200 */
[----:B------:R-:W-:-:S07]  /*03b0*/  IMAD.MOV.U32 R9, RZ, RZ, R11 ;  /* 0x000000ffff097224 */ /* 0x000fce00078e000b */
.L_x_8:
[----:B0-----:R-:W0:Y:S02]  /*03c0*/  LDCU.64 UR8, c[0x0][0x380] ;  /* 0x00007000ff0877ac */ /* 0x001e240008000a00 */
[----:B0-----:R-:W-:Y:S01]  /*03d0*/  MOV R7, UR9 ;  /* 0x0000000900077c02 */ /* 0x001fe20008000f00 */
[----:B------:R-:W-:-:S04]  /*03e0*/  IMAD.U32 R6, RZ, RZ, UR8 ;  /* 0x00000008ff067e24 */ /* 0x000fc8000f8e00ff */
[----:B------:R-:W-:-:S05]  /*03f0*/  IMAD.WIDE R4, R9, 0x4, R6 ;  /* 0x0000000409047825 */ /* 0x000fca00078e0206 */
[----:B------:R0:W5:Y:S01]  /*0400*/  LDG.E R15, desc[UR6][R4.64+0x4] ;  /* 0x00000406040f7981 */ /* 0x000162000c1e1900 */
[C---:B------:R-:W-:Y:S01]  /*0410*/  ISETP.GE.AND P0, PT, R9.reuse, R11, PT ;  /* 0x0000000b0900720c */ /* 0x040fe20003f06270 */
[----:B------:R-:W-:Y:S01]  /*0420*/  VIADD R2, R9, 0x1 ;  /* 0x0000000109027836 */ /* 0x000fe20000000000 */
[----:B------:R-:W-:Y:S01]  /*0430*/  BSSY.RECONVERGENT B2, `(.L_x_5) ;  /* 0x000000d000027945 */ /* 0x000fe20003800200 */
[----:B------:R-:W-:-:S03]  /*0440*/  IMAD.MOV.U32 R13, RZ, RZ, R9 ;  /* 0x000000ffff0d7224 */ /* 0x000fc600078e0009 */
[----:B------:R-:W-:-:S07]  /*0450*/  MOV R9, R2 ;  /* 0x0000000200097202 */ /* 0x000fce0000000f00 */
[----:B0-----:R-:W-:Y:S05]  /*0460*/  @!P0 BRA `(.L_x_6) ;  /* 0x0000000000248947 */ /* 0x001fea0003800000 */
[----:B------:R-:W0:Y:S02]  /*0470*/  LDC.64 R6, c[0x0][0x380] ;  /* 0x0000e000ff067b82 */ /* 0x000e240000000a00 */
.L_x_7:
[----:B0-----:R-:W-:-:S05]  /*0480*/  IMAD.WIDE R4, R13, 0x4, R6 ;  /* 0x000000040d047825 */ /* 0x001fca00078e0206 */
[----:B------:R-:W2:Y:S02]  /*0490*/  LDG.E R2, desc[UR6][R4.64] ;  /* 0x0000000604027981 */ /* 0x000ea4000c1e1900 */
[----:B--2--5:R-:W-:-:S13]  /*04a0*/  ISETP.GT.AND P0, PT, R2, R15, PT ;  /* 0x0000000f0200720c */ /* 0x024fda0003f04270 */
[----:B------:R-:W-:Y:S05]  /*04b0*/  @!P0 BRA `(.L_x_6) ;  /* 0x0000000000108947 */ /* 0x000fea0003800000 */
[----:B------:R1:W-:Y:S01]  /*04c0*/  STG.E desc[UR6][R4.64+0x4], R2 ;  /* 0x0000040204007986 */ /* 0x0003e2000c101906 */
[C---:B------:R-:W-:Y:S01]  /*04d0*/  ISETP.GT.AND P0, PT, R13.reuse, R11, PT ;  /* 0x0000000b0d00720c */ /* 0x040fe20003f04270 */
[----:B------:R-:W-:-:S12]  /*04e0*/  VIADD R13, R13, 0xffffffff ;  /* 0xffffffff0d0d7836 */ /* 0x000fd80000000000 */
[----:B-1----:R-:W-:Y:S05]  /*04f0*/  @P0 BRA `(.L_x_7) ;  /* 0xfffffffc00e00947 */ /* 0x002fea000383ffff */
.L_x_6:
[----:B------:R-:W-:Y:S05]  /*0500*/  BSYNC.RECONVERGENT B2 ;  /* 0x0000000000027941 */ /* 0x000fea0003800200 */
.L_x_5:
[----:B------:R-:W-:Y:S01]  /*0510*/  IMAD.WIDE R4, R13, 0x4, R6 ;  /* 0x000000040d047825 */ /* 0x000fe200078e0206 */
[----:B------:R-:W-:-:S04]  /*0520*/  ISETP.NE.AND P0, PT, R9, R8, PT ;  /* 0x000000080900720c */ /* 0x000fc80003f05270 */
[----:B-----5:R0:W-:Y:S09]  /*0530*/  STG.E desc[UR6][R4.64+0x4], R15 ;  /* 0x0000040f04007986 */ /* 0x0201f2000c101906 */
[----:B------:R-:W-:Y:S05]  /*0540*/  @P0 BRA `(.L_x_8) ;  /* 0xfffffffc009c0947 */ /* 0x000fea000383ffff */
[----:B------:R-:W-:Y:S05]  /*0550*/  BSYNC.RECONVERGENT B1 ;  /* 0x0000000000017941 */ /* 0x000fea0003800200 */
.L_x_4:
[----:B------:R-:W-:Y:S05]  /*0560*/  BRA `(.L_x_3) ;  /* 0x0000000400ac7947 */ /* 0x000fea0003800000 */
.L_x_2:
[----:B------:R-:W-:-:S13]  /*0570*/  ISETP.GE.AND P0, PT, R11, R8, PT ;  /* 0x000000080b00720c */ /* 0x000fda0003f06270 */
[----:B------:R-:W-:Y:S05]  /*0580*/  @P0 BRA `(.L_x_3) ;  /* 0x0000000400a40947 */ /* 0x000fea0003800000 */
[----:B------:R-:W0:Y:S02]  /*0590*/  LDC.64 R14, c[0x0][0x380] ;  /* 0x0000e000ff0e7b82 */ /* 0x000e240000000a00 */
[----:B0-----:R-:W-:-:S05]  /*05a0*/  IMAD.WIDE R4, R8, 0x4, R14 ;  /* 0x0000000408047825 */ /* 0x001fca00078e020e */
[----:B------:R0:W5:Y:S01]  /*05b0*/  LDG.E R12, desc[UR6][R4.64] ;  /* 0x00000006040c7981 */ /* 0x000162000c1e1900 */
[----:B------:R-:W-:Y:S01]  /*05c0*/  LOP3.LUT P0, R16, R2, 0x3, RZ, 0xc0, !PT ;  /* 0x0000000302107812 */ /* 0x000fe2000780c0ff */
[----:B------:R-:W-:Y:S01]  /*05d0*/  BSSY.RECONVERGENT B1, `(.L_x_9) ;  /* 0x0000023000017945 */ /* 0x000fe20003800200 */
[----:B------:R-:W-:Y:S01]  /*05e0*/  VIADD R2, R11, 0xffffffff ;  /* 0xffffffff0b027836 */ /* 0x000fe20000000000 */
[----:B------:R-:W-:-:S10]  /*05f0*/  MOV R13, R11 ;  /* 0x0000000b000d7202 */ /* 0x000fd40000000f00 */
[----:B0-----:R-:W-:Y:S05]  /*0600*/  @!P0 BRA `(.L_x_10) ;  /* 0x00000000007c8947 */ /* 0x001fea0003800000 */
[----:B------:R-:W-:-:S05]  /*0610*/  IMAD.WIDE R6, R11, 0x4, R14 ;  /* 0x000000040b067825 */ /* 0x000fca00078e020e */
[----:B------:R-:W2:Y:S01]  /*0620*/  LDG.E R13, desc[UR6][R6.64] ;  /* 0x00000006060d7981 */ /* 0x000ea2000c1e1900 */
[----:B------:R-:W-:Y:S02]  /*0630*/  ISETP.NE.AND P1, PT, R16, 0x1, PT ;  /* 0x000000011000780c */ /* 0x000fe40003f25270 */
[----:B--2--5:R-:W-:Y:S01]  /*0640*/  ISETP.GE.AND P0, PT, R13, R12, PT ;  /* 0x0000000c0d00720c */ /* 0x024fe20003f06270 */
[----:B------:R-:W-:-:S03]  /*0650*/  VIADD R13, R11, 0x1 ;  /* 0x000000010b0d7836 */ /* 0x000fc60000000000 */
[----:B------:R-:W-:-:S07]  /*0660*/  SEL R2, R11, R2, !P0 ;  /* 0x000000020b027207 */ /* 0x000fce0004000000 */
[----:B------:R-:W-:Y:S05]  /*0670*/  @!P1 BRA `(.L_x_10) ;  /* 0x0000000000609947 */ /* 0x000fea0003800000 */
[----:B------:R-:W2:Y:S01]  /*0680*/  LDG.E R19, desc[UR6][R6.64+0x4] ;  /* 0x0000040606137981 */ /* 0x000ea2000c1e1900 */
[----:B------:R-:W-:Y:S01]  /*0690*/  BSSY.RECONVERGENT B2, `(.L_x_11) ;  /* 0x0000009000027945 */ /* 0x000fe20003800200 */
[----:B------:R-:W-:Y:S02]  /*06a0*/  ISETP.NE.AND P1, PT, R16, 0x2, PT ;  /* 0x000000021000780c */ /* 0x000fe40003f25270 */
[----:B--2---:R-:W-:-:S13]  /*06b0*/  ISETP.GE.AND P0, PT, R19, R12, PT ;  /* 0x0000000c1300720c */ /* 0x004fda0003f06270 */
[----:B------:R-:W-:Y:S05]  /*06c0*/  @P0 BRA `(.L_x_12) ;  /* 0x0000000000140947 */ /* 0x000fea0003800000 */
[----:B------:R-:W-:-:S05]  /*06d0*/  IMAD.WIDE R16, R2, 0x4, R14 ;  /* 0x0000000402107825 */ /* 0x000fca00078e020e */
[----:B------:R-:W2:Y:S01]  /*06e0*/  LDG.E R13, desc[UR6][R16.64+0x4] ;  /* 0x00000406100d7981 */ /* 0x000ea2000c1e1900 */
[----:B------:R-:W-:-:S03]  /*06f0*/  VIADD R2, R2, 0x1 ;  /* 0x0000000102027836 */ /* 0x000fc60000000000 */
[----:B------:R0:W-:Y:S04]  /*0700*/  STG.E desc[UR6][R16.64+0x4], R19 ;  /* 0x0000041310007986 */ /* 0x0001e8000c101906 */
[----:B--2---:R0:W-:Y:S02]  /*0710*/  STG.E desc[UR6][R6.64+0x4], R13 ;  /* 0x0000040d06007986 */ /* 0x0041e4000c101906 */
.L_x_12:
[----:B------:R-:W-:Y:S05]  /*0720*/  BSYNC.RECONVERGENT B2 ;  /* 0x0000000000027941 */ /* 0x000fea0003800200 */
.L_x_11:
[----:B0-----:R-:W-:Y:S01]  /*0730*/  IADD3 R13, PT, PT, R11, 0x2, RZ ;  /* 0x000000020b0d7810 */ /* 0x001fe20007ffe0ff */
[----:B------:R-:W-:Y:S06]  /*0740*/  @!P1 BRA `(.L_x_10) ;  /* 0x00000000002c9947 */ /* 0x000fec0003800000 */
[----:B------:R-:W2:Y:S01]  /*0750*/  LDG.E R17, desc[UR6][R6.64+0x8] ;  /* 0x0000080606117981 */ /* 0x000ea2000c1e1900 */
[----:B------:R-:W-:Y:S01]  /*0760*/  BSSY.RECONVERGENT B2, `(.L_x_13) ;  /* 0x0000008000027945 */ /* 0x000fe20003800200 */
[----:B--2---:R-:W-:-:S13]  /*0770*/  ISETP.GE.AND P0, PT, R17, R12, PT ;  /* 0x0000000c1100720c */ /* 0x004fda0003f06270 */
[----:B------:R-:W-:Y:S05]  /*0780*/  @P0 BRA `(.L_x_14) ;  /* 0x0000000000140947 */ /* 0x000fea0003800000 */
[----:B------:R-:W-:-:S05]  /*0790*/  IMAD.WIDE R14, R2, 0x4, R14 ;  /* 0x00000004020e7825 */ /* 0x000fca00078e020e */
[----:B------:R-:W2:Y:S01]  /*07a0*/  LDG.E R13, desc[UR6][R14.64+0x4] ;  /* 0x000004060e0d7981 */ /* 0x000ea2000c1e1900 */
[----:B------:R-:W-:-:S03]  /*07b0*/  VIADD R2, R2, 0x1 ;  /* 0x0000000102027836 */ /* 0x000fc60000000000 */
[----:B------:R0:W-:Y:S04]  /*07c0*/  STG.E desc[UR6][R14.64+0x4], R17 ;  /* 0x000004110e007986 */ /* 0x0001e8000c101906 */
[----:B--2---:R0:W-:Y:S02]  /*07d0*/  STG.E desc[UR6][R6.64+0x8], R13 ;  /* 0x0000080d06007986 */ /* 0x0041e4000c101906 */
.L_x_14:
[----:B------:R-:W-:Y:S05]  /*07e0*/  BSYNC.RECONVERGENT B2 ;  /* 0x0000000000027941 */ /* 0x000fea0003800200 */
.L_x_13:
[----:B0-----:R-:W-:-:S07]  /*07f0*/  VIADD R13, R11, 0x3 ;  /* 0x000000030b0d7836 */ /* 0x001fce0000000000 */
.L_x_10:
[----:B------:R-:W-:Y:S05]  /*0800*/  BSYNC.RECONVERGENT B1 ;  /* 0x0000000000017941 */ /* 0x000fea0003800200 */
.L_x_9:
[----:B------:R-:W-:Y:S01]  /*0810*/  IADD3 R6, PT, PT, -R8, R11, RZ ;  /* 0x0000000b08067210 */ /* 0x000fe20007ffe1ff */
[----:B------:R-:W-:Y:S03]  /*0820*/  BSSY.RECONVERGENT B1, `(.L_x_15) ;  /* 0x000002f000017945 */ /* 0x000fe60003800200 */
[----:B------:R-:W-:-:S13]  /*0830*/  ISETP.GT.U32.AND P0, PT, R6, -0x4, PT ;  /* 0xfffffffc0600780c */ /* 0x000fda0003f04070 */
[----:B------:R-:W-:Y:S05]  /*0840*/  @P0 BRA `(.L_x_16) ;  /* 0x0000000000b00947 */ /* 0x000fea0003800000 */
[----:B------:R-:W-:-:S07]  /*0850*/  IMAD.IADD R14, R13, 0x1, -R8 ;  /* 0x000000010d0e7824 */ /* 0x000fce00078e0a08 */
.L_x_17:
[----:B-1----:R-:W-:Y:S01]  /*0860*/  MOV R7, UR5 ;  /* 0x0000000500077c02 */ /* 0x002fe20008000f00 */
[----:B------:R-:W-:-:S04]  /*0870*/  IMAD.U32 R6, RZ, RZ, UR4 ;  /* 0x00000004ff067e24 */ /* 0x000fc8000f8e00ff */
[----:B------:R-:W-:-:S05]  /*0880*/  IMAD.WIDE R6, R13, 0x4, R6 ;  /* 0x000000040d067825 */ /* 0x000fca00078e0206 */
[----:B------:R-:W2:Y:S02]  /*0890*/  LDG.E R23, desc[UR6][R6.64+-0x8] ;  /* 0xfffff80606177981 */ /* 0x000ea4000c1e1900 */
[----:B--2--5:R-:W-:-:S13]  /*08a0*/  ISETP.GE.AND P0, PT, R23, R12, PT ;  /* 0x0000000c1700720c */ /* 0x024fda0003f06270 */
[----:B------:R-:W0:Y:S02]  /*08b0*/  @!P0 LDC.64 R18, c[0x0][0x380] ;  /* 0x0000e000ff128b82 */ /* 0x000e240000000a00 */
[----:B0-----:R-:W-:-:S05]  /*08c0*/  @!P0 IMAD.WIDE R18, R2, 0x4, R18 ;  /* 0x0000000402128825 */ /* 0x001fca00078e0212 */
[----:B------:R-:W2:Y:S04]  /*08d0*/  @!P0 LDG.E R15, desc[UR6][R18.64+0x4] ;  /* 0x00000406120f8981 */ /* 0x000ea8000c1e1900 */
[----:B------:R0:W-:Y:S04]  /*08e0*/  @!P0 STG.E desc[UR6][R18.64+0x4], R23 ;  /* 0x0000041712008986 */ /* 0x0001e8000c101906 */
[----:B------:R-:W3:Y:S01]  /*08f0*/  LDG.E R25, desc[UR6][R6.64+-0x4] ;  /* 0xfffffc0606197981 */ /* 0x000ee2000c1e1900 */
[----:B------:R-:W-:-:S05]  /*0900*/  @!P0 VIADD R20, R2, 0x1 ;  /* 0x0000000102148836 */ /* 0x000fca0000000000 */
[----:B------:R-:W-:Y:S01]  /*0910*/  @!P0 MOV R2, R20 ;  /* 0x0000001400028202 */ /* 0x000fe20000000f00 */
[----:B--2---:R1:W-:Y:S01]  /*0920*/  @!P0 STG.E desc[UR6][R6.64+-0x8], R15 ;  /* 0xfffff80f06008986 */ /* 0x0043e2000c101906 */
[----:B---3--:R-:W-:-:S13]  /*0930*/  ISETP.GE.AND P1, PT, R25, R12, PT ;  /* 0x0000000c1900720c */ /* 0x008fda0003f26270 */
[----:B------:R-:W2:Y:S02]  /*0940*/  @!P1 LDC.64 R16, c[0x0][0x380] ;  /* 0x0000e000ff109b82 */ /* 0x000ea40000000a00 */
[----:B--2---:R-:W-:-:S05]  /*0950*/  @!P1 IMAD.WIDE R16, R2, 0x4, R16 ;  /* 0x0000000402109825 */ /* 0x004fca00078e0210 */
[----:B------:R-:W2:Y:S04]  /*0960*/  @!P1 LDG.E R21, desc[UR6][R16.64+0x4] ;  /* 0x0000040610159981 */ /* 0x000ea8000c1e1900 */
[----:B------:R3:W-:Y:S04]  /*0970*/  @!P1 STG.E desc[UR6][R16.64+0x4], R25 ;  /* 0x0000041910009986 */ /* 0x0007e8000c101906 */
[----:B------:R-:W4:Y:S01]  /*0980*/  LDG.E R27, desc[UR6][R6.64] ;  /* 0x00000006061b7981 */ /* 0x000f22000c1e1900 */
[----:B------:R-:W-:-:S05]  /*0990*/  @!P1 VIADD R20, R2, 0x1 ;  /* 0x0000000102149836 */ /* 0x000fca0000000000 */
[----:B------:R-:W-:Y:S01]  /*09a0*/  @!P1 MOV R2, R20 ;  /* 0x0000001400029202 */ /* 0x000fe20000000f00 */
[----:B--2---:R-:W-:Y:S01]  /*09b0*/  @!P1 STG.E desc[UR6][R6.64+-0x4], R21 ;  /* 0xfffffc1506009986 */ /* 0x004fe2000c101906 */
[----:B----4-:R-:W-:-:S13]  /*09c0*/  ISETP.GE.AND P0, PT, R27, R12, PT ;  /* 0x0000000c1b00720c */ /* 0x010fda0003f06270 */
[----:B0-----:R-:W0:Y:S02]  /*09d0*/  @!P0 LDC.64 R18, c[0x0][0x380] ;  /* 0x0000e000ff128b82 */ /* 0x001e240000000a00 */
[----:B0-----:R-:W-:-:S05]  /*09e0*/  @!P0 IMAD.WIDE R18, R2, 0x4, R18 ;  /* 0x0000000402128825 */ /* 0x001fca00078e0212 */
[----:B------:R-:W2:Y:S04]  /*09f0*/  @!P0 LDG.E R23, desc[UR6][R18.64+0x4] ;  /* 0x0000040612178981 */ /* 0x000ea8000c1e1900 */
[----:B------:R0:W-:Y:S04]  /*0a00*/  @!P0 STG.E desc[UR6][R18.64+0x4], R27 ;  /* 0x0000041b12008986 */ /* 0x0001e8000c101906 */
[----:B------:R-:W4:Y:S01]  /*0a10*/  LDG.E R29, desc[UR6][R6.64+0x4] ;  /* 0x00000406061d7981 */ /* 0x000f22000c1e1900 */
[----:B-1----:R-:W-:-:S05]  /*0a20*/  @!P0 VIADD R15, R2, 0x1 ;  /* 0x00000001020f8836 */ /* 0x002fca0000000000 */
[----:B------:R-:W-:Y:S01]  /*0a30*/  @!P0 MOV R2, R15 ;  /* 0x0000000f00028202 */ /* 0x000fe20000000f00 */
[----:B--2---:R1:W-:Y:S01]  /*0a40*/  @!P0 STG.E desc[UR6][R6.64], R23 ;  /* 0x0000001706008986 */ /* 0x0043e2000c101906 */
[----:B----4-:R-:W-:-:S13]  /*0a50*/  ISETP.GE.AND P1, PT, R29, R12, PT ;  /* 0x0000000c1d00720c */ /* 0x010fda0003f26270 */
[----:B---3--:R-:W2:Y:S02]  /*0a60*/  @!P1 LDC.64 R16, c[0x0][0x380] ;  /* 0x0000e000ff109b82 */ /* 0x008ea40000000a00 */
[----:B--2---:R-:W-:-:S05]  /*0a70*/  @!P1 IMAD.WIDE R16, R2, 0x4, R16 ;  /* 0x0000000402109825 */ /* 0x004fca00078e0210 */
[----:B------:R-:W2:Y:S01]  /*0a80*/  @!P1 LDG.E R15, desc[UR6][R16.64+0x4] ;  /* 0x00000406100f9981 */ /* 0x000ea2000c1e1900 */
[----:B------:R-:W-:Y:S01]  /*0a90*/  VIADD R14, R14, 0x4 ;  /* 0x000000040e0e7836 */ /* 0x000fe20000000000 */
[----:B0-----:R-:W-:Y:S02]  /*0aa0*/  @!P1 IADD3 R18, PT, PT, R2, 0x1, RZ ;  /* 0x0000000102129810 */ /* 0x001fe40007ffe0ff */
[----:B------:R1:W-:Y:S01]  /*0ab0*/  @!P1 STG.E desc[UR6][R16.64+0x4], R29 ;  /* 0x0000041d10009986 */ /* 0x0003e2000c101906 */
[----:B------:R-:W-:Y:S02]  /*0ac0*/  IADD3 R13, PT, PT, R13, 0x4, RZ ;  /* 0x000000040d0d7810 */ /* 0x000fe40007ffe0ff */
[----:B------:R-:W-:Y:S01]  /*0ad0*/  ISETP.NE.AND P0, PT, R14, RZ, PT ;  /* 0x000000ff0e00720c */ /* 0x000fe20003f05270 */
[----:B------:R-:W-:Y:S01]  /*0ae0*/  @!P1 IMAD.MOV.U32 R2, RZ, RZ, R18 ;  /* 0x000000ffff029224 */ /* 0x000fe200078e0012 */
[----:B--2---:R1:W-:Y:S11]  /*0af0*/  @!P1 STG.E desc[UR6][R6.64+0x4], R15 ;  /* 0x0000040f06009986 */ /* 0x0043f6000c101906 */
[----:B------:R-:W-:Y:S05]  /*0b00*/  @P0 BRA `(.L_x_17) ;  /* 0xfffffffc00540947 */ /* 0x000fea000383ffff */
.L_x_16:
[----:B------:R-:W-:Y:S05]  /*0b10*/  BSYNC.RECONVERGENT B1 ;  /* 0x0000000000017941 */ /* 0x000fea0003800200 */
.L_x_15:
[----:B-1----:R-:W0:Y:S01]  /*0b20*/  LDC.64 R6, c[0x0][0x380] ;  /* 0x0000e000ff067b82 */ /* 0x002e220000000a00 */
[----:B------:R-:W2:Y:S01]  /*0b30*/  LDG.E R15, desc[UR6][R4.64] ;  /* 0x00000006040f7981 */ /* 0x000ea2000c1e1900 */
[----:B0-----:R-:W-:-:S05]  /*0b40*/  IMAD.WIDE R6, R2, 0x4, R6 ;  /* 0x0000000402067825 */ /* 0x001fca00078e0206 */
[----:B------:R-:W3:Y:S01]  /*0b50*/  LDG.E R13, desc[UR6][R6.64+0x4] ;  /* 0x00000406060d7981 */ /* 0x000ee2000c1e1900 */
[C---:B------:R-:W-:Y:S01]  /*0b60*/  ISETP.GT.AND P0, PT, R2.reuse, R11, PT ;  /* 0x0000000b0200720c */ /* 0x040fe20003f04270 */
[----:B-----5:R-:W-:-:S05]  /*0b70*/  VIADD R12, R2, 0x2 ;  /* 0x00000002020c7836 */ /* 0x020fca0000000000 */
[----:B------:R-:W-:-:S07]  /*0b80*/  ISETP.GE.AND P1, PT, R12, R8, PT ;  /* 0x000000080c00720c */ /* 0x000fce0003f26270 */
[----:B------:R-:W-:Y:S01]  /*0b90*/  @P0 MOV R0, R10 ;  /* 0x0000000a00000202 */ /* 0x000fe20000000f00 */
[----:B------:R0:W-:Y:S05]  /*0ba0*/  @P0 STL [R9+-0x4], R11 ;  /* 0xfffffc0b09000387 */ /* 0x0001ea0000100800 */
[C---:B------:R-:W-:Y:S01]  /*0bb0*/  @!P1 IMAD R17, R0.reuse, 0x4, R3 ;  /* 0x0000000400119824 */ /* 0x040fe200078e0203 */
[----:B------:R0:W-:Y:S04]  /*0bc0*/  @P0 STL [R9], R2 ;  /* 0x0000000209000387 */ /* 0x0001e80000100800 */
[----:B------:R0:W-:Y:S04]  /*0bd0*/  @!P1 STL [R17+0x4], R12 ;  /* 0x0000040c11009387 */ /* 0x0001e80000100800 */
[----:B------:R0:W-:Y:S01]  /*0be0*/  @!P1 STL [R17+0x8], R8 ;  /* 0x0000080811009387 */ /* 0x0001e20000100800 */
[----:B------:R-:W-:-:S03]  /*0bf0*/  @!P1 IADD3 R0, PT, PT, R0, 0x2, RZ ;  /* 0x0000000200009810 */ /* 0x000fc60007ffe0ff */
[----:B--2---:R0:W-:Y:S04]  /*0c00*/  STG.E desc[UR6][R6.64+0x4], R15 ;  /* 0x0000040f06007986 */ /* 0x0041e8000c101906 */
[----:B---3--:R0:W-:Y:S02]  /*0c10*/  STG.E desc[UR6][R4.64], R13 ;  /* 0x0000000d04007986 */ /* 0x0081e4000c101906 */
.L_x_3:
[----:B------:R-:W-:Y:S05]  /*0c20*/  BSYNC.RECONVERGENT B0 ;  /* 0x0000000000007941 */ /* 0x000fea0003800200 */
.L_x_1:
[----:B------:R-:W-:-:S13]  /*0c30*/  ISETP.GT.AND P0, PT, R0, -0x1, PT ;  /* 0xffffffff0000780c */ /* 0x000fda0003f04270 */
[----:B------:R-:W-:Y:S05]  /*0c40*/  @P0 BRA `(.L_x_18) ;  /* 0xfffffff400a80947 */ /* 0x000fea000383ffff */
[----:B------:R-:W-:Y:S05]  /*0c50*/  EXIT ;  /* 0x000000000000794d */ /* 0x000fea0003800000 */
.L_x_19:
        /* <DEDUP_REMOVED lines=10> */
.L_x_21:


//--------------------- .nv.shared.reserved.0     --------------------------
	.section	.nv.shared.reserved.0,"aw",@nobits
	.weak		__nv_reservedSMEM_offset_0_alias
	.size		__nv_reservedSMEM_offset_0_alias, 0, 64
	.other		__nv_reservedSMEM_offset_0_alias,@"STO_CUDA_RESERVED_SHARED STV_DEFAULT"
__nv_reservedSMEM_offset_0_alias:
	.zero		0
	.zero		64


//--------------------- .nv.constant0._Z18bitonicMergeKernelPiiii --------------------------
	.section	.nv.constant0._Z18bitonicMergeKernelPiiii,"a",@progbits
	.sectionflags	@""
	.align	4
.nv.constant0._Z18bitonicMergeKernelPiiii:
	.zero		916


//--------------------- .nv.constant0._Z15quickSortKernelPiii --------------------------
	.section	.nv.constant0._Z15quickSortKernelPiii,"a",@progbits
	.sectionflags	@""
	.align	4
.nv.constant0._Z15quickSortKernelPiii:
	.zero		912


//--------------------- SYMBOLS --------------------------

	.type		.nv.reservedSmem.offset0,@object
	.size		.nv.reservedSmem.offset0,0x4
